//
// Generated by NVIDIA NVVM Compiler
//
// Compiler Build ID: CL-36424714
// Cuda compilation tools, release 13.0, V13.0.88
// Based on NVVM 20.0.0
//

.version 9.0
.target sm_100
.address_size 64

	// .globl	_Z17reduce_sequentialPKfPfi
// _ZZ17block_reduce_shflfE6shared has been demoted
.extern .shared .align 16 .b8 sdata[];

.visible .entry _Z17reduce_sequentialPKfPfi(
	.param .u64 .ptr .align 1 _Z17reduce_sequentialPKfPfi_param_0,
	.param .u64 .ptr .align 1 _Z17reduce_sequentialPKfPfi_param_1,
	.param .u32 _Z17reduce_sequentialPKfPfi_param_2
)
{
	.reg .pred 	%p<7>;
	.reg .b32 	%r<17>;
	.reg .b32 	%f<14>;
	.reg .b64 	%rd<11>;

	ld.param.u64 	%rd3, [_Z17reduce_sequentialPKfPfi_param_0];
	ld.param.u64 	%rd2, [_Z17reduce_sequentialPKfPfi_param_1];
	ld.param.u32 	%r9, [_Z17reduce_sequentialPKfPfi_param_2];
	cvta.to.global.u64 	%rd1, %rd3;
	mov.u32 	%r1, %tid.x;
	mov.u32 	%r2, %ctaid.x;
	mov.u32 	%r16, %ntid.x;
	mul.lo.s32 	%r10, %r16, %r2;
	shl.b32 	%r11, %r10, 1;
	add.s32 	%r4, %r11, %r1;
	setp.ge.u32 	%p1, %r4, %r9;
	mov.f32 	%f13, 0f00000000;
	@%p1 bra 	$L__BB0_2;
	mul.wide.u32 	%rd4, %r4, 4;
	add.s64 	%rd5, %rd1, %rd4;
	ld.global.nc.f32 	%f6, [%rd5];
	add.f32 	%f13, %f6, 0f00000000;
$L__BB0_2:
	add.s32 	%r5, %r4, %r16;
	setp.ge.u32 	%p2, %r5, %r9;
	@%p2 bra 	$L__BB0_4;
	mul.wide.u32 	%rd6, %r5, 4;
	add.s64 	%rd7, %rd1, %rd6;
	ld.global.nc.f32 	%f7, [%rd7];
	add.f32 	%f13, %f13, %f7;
$L__BB0_4:
	shl.b32 	%r12, %r1, 2;
	mov.u32 	%r13, sdata;
	add.s32 	%r6, %r13, %r12;
	st.shared.f32 	[%r6], %f13;
	bar.sync 	0;
	setp.lt.u32 	%p3, %r16, 2;
	@%p3 bra 	$L__BB0_8;
$L__BB0_5:
	shr.u32 	%r8, %r16, 1;
	setp.ge.u32 	%p4, %r1, %r8;
	@%p4 bra 	$L__BB0_7;
	shl.b32 	%r14, %r8, 2;
	add.s32 	%r15, %r6, %r14;
	ld.shared.f32 	%f8, [%r15];
	ld.shared.f32 	%f9, [%r6];
	add.f32 	%f10, %f8, %f9;
	st.shared.f32 	[%r6], %f10;
$L__BB0_7:
	bar.sync 	0;
	setp.gt.u32 	%p5, %r16, 3;
	mov.u32 	%r16, %r8;
	@%p5 bra 	$L__BB0_5;
$L__BB0_8:
	setp.ne.s32 	%p6, %r1, 0;
	@%p6 bra 	$L__BB0_10;
	ld.shared.f32 	%f11, [sdata];
	cvta.to.global.u64 	%rd8, %rd2;
	mul.wide.u32 	%rd9, %r2, 4;
	add.s64 	%rd10, %rd8, %rd9;
	st.global.f32 	[%rd10], %f11;
$L__BB0_10:
	ret;

}
	// .globl	_Z23reduce_unroll_last_warpPKfPfi
.visible .entry _Z23reduce_unroll_last_warpPKfPfi(
	.param .u64 .ptr .align 1 _Z23reduce_unroll_last_warpPKfPfi_param_0,
	.param .u64 .ptr .align 1 _Z23reduce_unroll_last_warpPKfPfi_param_1,
	.param .u32 _Z23reduce_unroll_last_warpPKfPfi_param_2
)
{
	.reg .pred 	%p<8>;
	.reg .b32 	%r<17>;
	.reg .b32 	%f<32>;
	.reg .b64 	%rd<11>;

	ld.param.u64 	%rd3, [_Z23reduce_unroll_last_warpPKfPfi_param_0];
	ld.param.u64 	%rd2, [_Z23reduce_unroll_last_warpPKfPfi_param_1];
	ld.param.u32 	%r9, [_Z23reduce_unroll_last_warpPKfPfi_param_2];
	cvta.to.global.u64 	%rd1, %rd3;
	mov.u32 	%r1, %tid.x;
	mov.u32 	%r2, %ctaid.x;
	mov.u32 	%r16, %ntid.x;
	mul.lo.s32 	%r10, %r16, %r2;
	shl.b32 	%r11, %r10, 1;
	add.s32 	%r4, %r11, %r1;
	setp.ge.u32 	%p1, %r4, %r9;
	mov.f32 	%f31, 0f00000000;
	@%p1 bra 	$L__BB1_2;
	mul.wide.u32 	%rd4, %r4, 4;
	add.s64 	%rd5, %rd1, %rd4;
	ld.global.nc.f32 	%f6, [%rd5];
	add.f32 	%f31, %f6, 0f00000000;
$L__BB1_2:
	add.s32 	%r5, %r4, %r16;
	setp.ge.u32 	%p2, %r5, %r9;
	@%p2 bra 	$L__BB1_4;
	mul.wide.u32 	%rd6, %r5, 4;
	add.s64 	%rd7, %rd1, %rd6;
	ld.global.nc.f32 	%f7, [%rd7];
	add.f32 	%f31, %f31, %f7;
$L__BB1_4:
	shl.b32 	%r12, %r1, 2;
	mov.u32 	%r13, sdata;
	add.s32 	%r6, %r13, %r12;
	st.shared.f32 	[%r6], %f31;
	bar.sync 	0;
	setp.lt.u32 	%p3, %r16, 66;
	@%p3 bra 	$L__BB1_8;
$L__BB1_5:
	shr.u32 	%r8, %r16, 1;
	setp.ge.u32 	%p4, %r1, %r8;
	@%p4 bra 	$L__BB1_7;
	shl.b32 	%r14, %r8, 2;
	add.s32 	%r15, %r6, %r14;
	ld.shared.f32 	%f8, [%r15];
	ld.shared.f32 	%f9, [%r6];
	add.f32 	%f10, %f8, %f9;
	st.shared.f32 	[%r6], %f10;
$L__BB1_7:
	bar.sync 	0;
	setp.gt.u32 	%p5, %r16, 131;
	mov.u32 	%r16, %r8;
	@%p5 bra 	$L__BB1_5;
$L__BB1_8:
	setp.gt.u32 	%p6, %r1, 31;
	@%p6 bra 	$L__BB1_11;
	ld.volatile.shared.f32 	%f11, [%r6+128];
	ld.volatile.shared.f32 	%f12, [%r6];
	add.f32 	%f13, %f11, %f12;
	st.volatile.shared.f32 	[%r6], %f13;
	ld.volatile.shared.f32 	%f14, [%r6+64];
	ld.volatile.shared.f32 	%f15, [%r6];
	add.f32 	%f16, %f14, %f15;
	st.volatile.shared.f32 	[%r6], %f16;
	ld.volatile.shared.f32 	%f17, [%r6+32];
	ld.volatile.shared.f32 	%f18, [%r6];
	add.f32 	%f19, %f17, %f18;
	st.volatile.shared.f32 	[%r6], %f19;
	ld.volatile.shared.f32 	%f20, [%r6+16];
	ld.volatile.shared.f32 	%f21, [%r6];
	add.f32 	%f22, %f20, %f21;
	st.volatile.shared.f32 	[%r6], %f22;
	ld.volatile.shared.f32 	%f23, [%r6+8];
	ld.volatile.shared.f32 	%f24, [%r6];
	add.f32 	%f25, %f23, %f24;
	st.volatile.shared.f32 	[%r6], %f25;
	ld.volatile.shared.f32 	%f26, [%r6+4];
	ld.volatile.shared.f32 	%f27, [%r6];
	add.f32 	%f28, %f26, %f27;
	st.volatile.shared.f32 	[%r6], %f28;
	setp.ne.s32 	%p7, %r1, 0;
	@%p7 bra 	$L__BB1_11;
	ld.shared.f32 	%f29, [sdata];
	cvta.to.global.u64 	%rd8, %rd2;
	mul.wide.u32 	%rd9, %r2, 4;
	add.s64 	%rd10, %rd8, %rd9;
	st.global.f32 	[%rd10], %f29;
$L__BB1_11:
	ret;

}
	// .globl	_Z19reduce_block_atomicPKfPfi
.visible .entry _Z19reduce_block_atomicPKfPfi(
	.param .u64 .ptr .align 1 _Z19reduce_block_atomicPKfPfi_param_0,
	.param .u64 .ptr .align 1 _Z19reduce_block_atomicPKfPfi_param_1,
	.param .u32 _Z19reduce_block_atomicPKfPfi_param_2
)
{
	.reg .pred 	%p<17>;
	.reg .b32 	%r<39>;
	.reg .b32 	%f<34>;
	.reg .b64 	%rd<7>;
	// demoted variable
	.shared .align 4 .b8 _ZZ17block_reduce_shflfE6shared[128];
	ld.param.u64 	%rd2, [_Z19reduce_block_atomicPKfPfi_param_0];
	ld.param.u64 	%rd3, [_Z19reduce_block_atomicPKfPfi_param_1];
	ld.param.u32 	%r8, [_Z19reduce_block_atomicPKfPfi_param_2];
	mov.u32 	%r9, %ctaid.x;
	mov.u32 	%r1, %ntid.x;
	mov.u32 	%r2, %tid.x;
	mad.lo.s32 	%r38, %r9, %r1, %r2;
	setp.ge.s32 	%p1, %r38, %r8;
	mov.f32 	%f32, 0f00000000;
	@%p1 bra 	$L__BB2_3;
	mov.u32 	%r10, %nctaid.x;
	mul.lo.s32 	%r4, %r1, %r10;
	cvta.to.global.u64 	%rd1, %rd2;
	mov.f32 	%f32, 0f00000000;
$L__BB2_2:
	mul.wide.s32 	%rd4, %r38, 4;
	add.s64 	%rd5, %rd1, %rd4;
	ld.global.nc.f32 	%f10, [%rd5];
	add.f32 	%f32, %f32, %f10;
	add.s32 	%r38, %r38, %r4;
	setp.lt.s32 	%p2, %r38, %r8;
	@%p2 bra 	$L__BB2_2;
$L__BB2_3:
	and.b32  	%r7, %r2, 31;
	mov.b32 	%r11, %f32;
	shfl.sync.down.b32	%r12|%p3, %r11, 16, 31, -1;
	mov.b32 	%f11, %r12;
	add.f32 	%f12, %f32, %f11;
	mov.b32 	%r13, %f12;
	shfl.sync.down.b32	%r14|%p4, %r13, 8, 31, -1;
	mov.b32 	%f13, %r14;
	add.f32 	%f14, %f12, %f13;
	mov.b32 	%r15, %f14;
	shfl.sync.down.b32	%r16|%p5, %r15, 4, 31, -1;
	mov.b32 	%f15, %r16;
	add.f32 	%f16, %f14, %f15;
	mov.b32 	%r17, %f16;
	shfl.sync.down.b32	%r18|%p6, %r17, 2, 31, -1;
	mov.b32 	%f17, %r18;
	add.f32 	%f18, %f16, %f17;
	mov.b32 	%r19, %f18;
	shfl.sync.down.b32	%r20|%p7, %r19, 1, 31, -1;
	mov.b32 	%f19, %r20;
	add.f32 	%f4, %f18, %f19;
	setp.ne.s32 	%p8, %r7, 0;
	@%p8 bra 	$L__BB2_5;
	shr.u32 	%r21, %r2, 3;
	mov.u32 	%r22, _ZZ17block_reduce_shflfE6shared;
	add.s32 	%r23, %r22, %r21;
	st.shared.f32 	[%r23], %f4;
$L__BB2_5:
	bar.sync 	0;
	shr.u32 	%r24, %r1, 5;
	setp.ge.u32 	%p9, %r2, %r24;
	mov.f32 	%f33, 0f00000000;
	@%p9 bra 	$L__BB2_7;
	shl.b32 	%r25, %r7, 2;
	mov.u32 	%r26, _ZZ17block_reduce_shflfE6shared;
	add.s32 	%r27, %r26, %r25;
	ld.shared.f32 	%f33, [%r27];
$L__BB2_7:
	setp.gt.u32 	%p10, %r2, 31;
	@%p10 bra 	$L__BB2_10;
	mov.b32 	%r28, %f33;
	shfl.sync.down.b32	%r29|%p11, %r28, 16, 31, -1;
	mov.b32 	%f21, %r29;
	add.f32 	%f22, %f33, %f21;
	mov.b32 	%r30, %f22;
	shfl.sync.down.b32	%r31|%p12, %r30, 8, 31, -1;
	mov.b32 	%f23, %r31;
	add.f32 	%f24, %f22, %f23;
	mov.b32 	%r32, %f24;
	shfl.sync.down.b32	%r33|%p13, %r32, 4, 31, -1;
	mov.b32 	%f25, %r33;
	add.f32 	%f26, %f24, %f25;
	mov.b32 	%r34, %f26;
	shfl.sync.down.b32	%r35|%p14, %r34, 2, 31, -1;
	mov.b32 	%f27, %r35;
	add.f32 	%f28, %f26, %f27;
	mov.b32 	%r36, %f28;
	shfl.sync.down.b32	%r37|%p15, %r36, 1, 31, -1;
	mov.b32 	%f29, %r37;
	add.f32 	%f7, %f28, %f29;
	setp.ne.s32 	%p16, %r2, 0;
	@%p16 bra 	$L__BB2_10;
	cvta.to.global.u64 	%rd6, %rd3;
	atom.global.add.f32 	%f30, [%rd6], %f7;
$L__BB2_10:
	ret;

}


// ===== COMPILED SASS (sm_100) =====

	.target	sm_100

	.elftype	@"ET_EXEC"


//--------------------- .note.nv.tkinfo           --------------------------
	.section	.note.nv.tkinfo,"",@"SHT_NOTE"
	.sectionflags	@"SHF_NOTE_NV_TKINFO"
	.tkinfo
        /*0018*/ 	.word	0x00000002
        /*0030*/ 	.string	""
        /*0030*/ 	.string	"ptxas"
        /*0030*/ 	.string	"Cuda compilation tools, release 13.0, V13.0.88"
        /*0030*/ 	.string	"Build cuda_13.0.r13.0/compiler.36424714_0"
        /*0030*/ 	.string	"-arch sm_100 -m 64 "



//--------------------- .note.nv.cuinfo           --------------------------
	.section	.note.nv.cuinfo,"",@"SHT_NOTE"
	.sectionflags	@"SHF_NOTE_NV_CUINFO"
        /*0018*/ 	.short	0x0002
        /*001a*/ 	.short	0x0064
        /*001c*/ 	.short	0x0082
	.zero		2


//--------------------- .nv.info                  --------------------------
	.section	.nv.info,"",@"SHT_CUDA_INFO"
	.align	4


	//----- nvinfo : EIATTR_REGCOUNT
	.align		4
        /*0000*/ 	.byte	0x04, 0x2f
        /*0002*/ 	.short	(.L_1 - .L_0)
	.align		4
.L_0:
        /*0004*/ 	.word	index@(_Z17reduce_sequentialPKfPfi)
        /*0008*/ 	.word	0x00000010


	//----- nvinfo : EIATTR_FRAME_SIZE
	.align		4
.L_1:
        /*000c*/ 	.byte	0x04, 0x11
        /*000e*/ 	.short	(.L_3 - .L_2)
	.align		4
.L_2:
        /*0010*/ 	.word	index@(_Z17reduce_sequentialPKfPfi)
        /*0014*/ 	.word	0x00000000


	//----- nvinfo : EIATTR_REGCOUNT
	.align		4
.L_3:
        /*0018*/ 	.byte	0x04, 0x2f
        /*001a*/ 	.short	(.L_5 - .L_4)
	.align		4
.L_4:
        /*001c*/ 	.word	index@(_Z23reduce_unroll_last_warpPKfPfi)
        /*0020*/ 	.word	0x0000000d


	//----- nvinfo : EIATTR_FRAME_SIZE
	.align		4
.L_5:
        /*0024*/ 	.byte	0x04, 0x11
        /*0026*/ 	.short	(.L_7 - .L_6)
	.align		4
.L_6:
        /*0028*/ 	.word	index@(_Z23reduce_unroll_last_warpPKfPfi)
        /*002c*/ 	.word	0x00000000


	//----- nvinfo : EIATTR_REGCOUNT
	.align		4
.L_7:
        /*0030*/ 	.byte	0x04, 0x2f
        /*0032*/ 	.short	(.L_9 - .L_8)
	.align		4
.L_8:
        /*0034*/ 	.word	index@(_Z19reduce_block_atomicPKfPfi)
        /*0038*/ 	.word	0x0000000c


	//----- nvinfo : EIATTR_FRAME_SIZE
	.align		4
.L_9:
        /*003c*/ 	.byte	0x04, 0x11
        /*003e*/ 	.short	(.L_11 - .L_10)
	.align		4
.L_10:
        /*0040*/ 	.word	index@(_Z19reduce_block_atomicPKfPfi)
        /*0044*/ 	.word	0x00000000


	//----- nvinfo : EIATTR_MIN_STACK_SIZE
	.align		4
.L_11:
        /*0048*/ 	.byte	0x04, 0x12
        /*004a*/ 	.short	(.L_13 - .L_12)
	.align		4
.L_12:
        /*004c*/ 	.word	index@(_Z19reduce_block_atomicPKfPfi)
        /*0050*/ 	.word	0x00000000


	//----- nvinfo : EIATTR_MIN_STACK_SIZE
	.align		4
.L_13:
        /*0054*/ 	.byte	0x04, 0x12
        /*0056*/ 	.short	(.L_15 - .L_14)
	.align		4
.L_14:
        /*0058*/ 	.word	index@(_Z23reduce_unroll_last_warpPKfPfi)
        /*005c*/ 	.word	0x00000000


	//----- nvinfo : EIATTR_MIN_STACK_SIZE
	.align		4
.L_15:
        /*0060*/ 	.byte	0x04, 0x12
        /*0062*/ 	.short	(.L_17 - .L_16)
	.align		4
.L_16:
        /*0064*/ 	.word	index@(_Z17reduce_sequentialPKfPfi)
        /*0068*/ 	.word	0x00000000
.L_17:


//--------------------- .nv.compat                --------------------------
	.section	.nv.compat,"",@"SHT_CUDA_COMPAT_INFO"
	.align	4
        /*0000*/ 	.byte	0x02, 0x09, 0x00, 0x00, 0x02, 0x02, 0x01, 0x00, 0x02, 0x05, 0x05, 0x00, 0x03, 0x07, 0x01, 0x01
        /*0010*/ 	.byte	0x02, 0x03, 0x00, 0x00, 0x02, 0x06, 0x01, 0x00, 0x04, 0x0b, 0x08, 0x00, 0x09, 0x00, 0x00, 0x00
        /*0020*/ 	.byte	0x00, 0x00, 0x00, 0x00


//--------------------- .nv.info._Z19reduce_block_atomicPKfPfi --------------------------
	.section	.nv.info._Z19reduce_block_atomicPKfPfi,"",@"SHT_CUDA_INFO"
	.sectionflags	@""
	.align	4


	//----- nvinfo : EIATTR_CUDA_API_VERSION
	.align		4
        /*0000*/ 	.byte	0x04, 0x37
        /*0002*/ 	.short	(.L_19 - .L_18)
.L_18:
        /*0004*/ 	.word	0x00000082


	//----- nvinfo : EIATTR_KPARAM_INFO
	.align		4
.L_19:
        /*0008*/ 	.byte	0x04, 0x17
        /*000a*/ 	.short	(.L_21 - .L_20)
.L_20:
        /*000c*/ 	.word	0x00000000
        /*0010*/ 	.short	0x0002
        /*0012*/ 	.short	0x0010
        /*0014*/ 	.byte	0x00, 0xf0, 0x11, 0x00


	//----- nvinfo : EIATTR_KPARAM_INFO
	.align		4
.L_21:
        /*0018*/ 	.byte	0x04, 0x17
        /*001a*/ 	.short	(.L_23 - .L_22)
.L_22:
        /*001c*/ 	.word	0x00000000
        /*0020*/ 	.short	0x0001
        /*0022*/ 	.short	0x0008
        /*0024*/ 	.byte	0x00, 0xf5, 0x21, 0x00


	//----- nvinfo : EIATTR_KPARAM_INFO
	.align		4
.L_23:
        /*0028*/ 	.byte	0x04, 0x17
        /*002a*/ 	.short	(.L_25 - .L_24)
.L_24:
        /*002c*/ 	.word	0x00000000
        /*0030*/ 	.short	0x0000
        /*0032*/ 	.short	0x0000
        /*0034*/ 	.byte	0x00, 0xf5, 0x21, 0x00


	//----- nvinfo : EIATTR_SPARSE_MMA_MASK
	.align		4
.L_25:
        /*0038*/ 	.byte	0x03, 0x50
        /*003a*/ 	.short	0x0000


	//----- nvinfo : EIATTR_MAXREG_COUNT
	.align		4
        /*003c*/ 	.byte	0x03, 0x1b
        /*003e*/ 	.short	0x00ff


	//----- nvinfo : EIATTR_NUM_BARRIERS
	.align		4
        /*0040*/ 	.byte	0x02, 0x4c
        /*0042*/ 	.byte	0x01
	.zero		1


	//----- nvinfo : EIATTR_MERCURY_ISA_VERSION
	.align		4
        /*0044*/ 	.byte	0x03, 0x5f
        /*0046*/ 	.short	0x0101


	//----- nvinfo : EIATTR_COOP_GROUP_MASK_REGIDS
	.align		4
        /*0048*/ 	.byte	0x04, 0x29
        /*004a*/ 	.short	(.L_27 - .L_26)


	//   ....[0]....
.L_26:
        /*004c*/ 	.word	0xffffffff


	//   ....[1]....
        /*0050*/ 	.word	0xffffffff


	//   ....[2]....
        /*0054*/ 	.word	0xffffffff


	//   ....[3]....
        /*0058*/ 	.word	0xffffffff


	//   ....[4]....
        /*005c*/ 	.word	0xffffffff


	//   ....[5]....
        /*0060*/ 	.word	0xffffffff


	//   ....[6]....
        /*0064*/ 	.word	0xffffffff


	//   ....[7]....
        /*0068*/ 	.word	0xffffffff


	//   ....[8]....
        /*006c*/ 	.word	0xffffffff


	//   ....[9]....
        /*0070*/ 	.word	0xffffffff


	//----- nvinfo : EIATTR_COOP_GROUP_INSTR_OFFSETS
	.align		4
.L_27:
        /*0074*/ 	.byte	0x04, 0x28
        /*0076*/ 	.short	(.L_29 - .L_28)


	//   ....[0]....
.L_28:
        /*0078*/ 	.word	0x00000170


	//   ....[1]....
        /*007c*/ 	.word	0x000001c0


	//   ....[2]....
        /*0080*/ 	.word	0x000001f0


	//   ....[3]....
        /*0084*/ 	.word	0x00000240


	//   ....[4]....
        /*0088*/ 	.word	0x00000290


	//   ....[5]....
        /*008c*/ 	.word	0x00000320


	//   ....[6]....
        /*0090*/ 	.word	0x00000350


	//   ....[7]....
        /*0094*/ 	.word	0x00000370


	//   ....[8]....
        /*0098*/ 	.word	0x00000390


	//   ....[9]....
        /*009c*/ 	.word	0x000003b0


	//----- nvinfo : EIATTR_VRC_CTA_INIT_COUNT
	.align		4
.L_29:
        /*00a0*/ 	.byte	0x02, 0x4a
	.zero		1
	.zero		1


	//----- nvinfo : EIATTR_EXIT_INSTR_OFFSETS
	.align		4
        /*00a4*/ 	.byte	0x04, 0x1c
        /*00a6*/ 	.short	(.L_31 - .L_30)


	//   ....[0]....
.L_30:
        /*00a8*/ 	.word	0x00000310


	//   ....[1]....
        /*00ac*/ 	.word	0x000003c0


	//   ....[2]....
        /*00b0*/ 	.word	0x00000400


	//----- nvinfo : EIATTR_CRS_STACK_SIZE
	.align		4
.L_31:
        /*00b4*/ 	.byte	0x04, 0x1e
        /*00b6*/ 	.short	(.L_33 - .L_32)
.L_32:
        /*00b8*/ 	.word	0x00000000


	//----- nvinfo : EIATTR_CBANK_PARAM_SIZE
	.align		4
.L_33:
        /*00bc*/ 	.byte	0x03, 0x19
        /*00be*/ 	.short	0x0014


	//----- nvinfo : EIATTR_PARAM_CBANK
	.align		4
        /*00c0*/ 	.byte	0x04, 0x0a
        /*00c2*/ 	.short	(.L_35 - .L_34)
	.align		4
.L_34:
        /*00c4*/ 	.word	index@(.nv.constant0._Z19reduce_block_atomicPKfPfi)
        /*00c8*/ 	.short	0x0380
        /*00ca*/ 	.short	0x0014


	//----- nvinfo : EIATTR_SW_WAR
	.align		4
.L_35:
        /*00cc*/ 	.byte	0x04, 0x36
        /*00ce*/ 	.short	(.L_37 - .L_36)
.L_36:
        /*00d0*/ 	.word	0x00000008
.L_37:


//--------------------- .nv.info._Z23reduce_unroll_last_warpPKfPfi --------------------------
	.section	.nv.info._Z23reduce_unroll_last_warpPKfPfi,"",@"SHT_CUDA_INFO"
	.sectionflags	@""
	.align	4


	//----- nvinfo : EIATTR_CUDA_API_VERSION
	.align		4
        /*0000*/ 	.byte	0x04, 0x37
        /*0002*/ 	.short	(.L_39 - .L_38)
.L_38:
        /*0004*/ 	.word	0x00000082


	//----- nvinfo : EIATTR_KPARAM_INFO
	.align		4
.L_39:
        /*0008*/ 	.byte	0x04, 0x17
        /*000a*/ 	.short	(.L_41 - .L_40)
.L_40:
        /*000c*/ 	.word	0x00000000
        /*0010*/ 	.short	0x0002
        /*0012*/ 	.short	0x0010
        /*0014*/ 	.byte	0x00, 0xf0, 0x11, 0x00


	//----- nvinfo : EIATTR_KPARAM_INFO
	.align		4
.L_41:
        /*0018*/ 	.byte	0x04, 0x17
        /*001a*/ 	.short	(.L_43 - .L_42)
.L_42:
        /*001c*/ 	.word	0x00000000
        /*0020*/ 	.short	0x0001
        /*0022*/ 	.short	0x0008
        /*0024*/ 	.byte	0x00, 0xf5, 0x21, 0x00


	//----- nvinfo : EIATTR_KPARAM_INFO
	.align		4
.L_43:
        /*0028*/ 	.byte	0x04, 0x17
        /*002a*/ 	.short	(.L_45 - .L_44)
.L_44:
        /*002c*/ 	.word	0x00000000
        /*0030*/ 	.short	0x0000
        /*0032*/ 	.short	0x0000
        /*0034*/ 	.byte	0x00, 0xf5, 0x21, 0x00


	//----- nvinfo : EIATTR_SPARSE_MMA_MASK
	.align		4
.L_45:
        /*0038*/ 	.byte	0x03, 0x50
        /*003a*/ 	.short	0x0000


	//----- nvinfo : EIATTR_MAXREG_COUNT
	.align		4
        /*003c*/ 	.byte	0x03, 0x1b
        /*003e*/ 	.short	0x00ff


	//----- nvinfo : EIATTR_NUM_BARRIERS
	.align		4
        /*0040*/ 	.byte	0x02, 0x4c
        /*0042*/ 	.byte	0x01
	.zero		1


	//----- nvinfo : EIATTR_MERCURY_ISA_VERSION
	.align		4
        /*0044*/ 	.byte	0x03, 0x5f
        /*0046*/ 	.short	0x0101


	//----- nvinfo : EIATTR_VRC_CTA_INIT_COUNT
	.align		4
        /*0048*/ 	.byte	0x02, 0x4a
	.zero		1
	.zero		1


	//----- nvinfo : EIATTR_EXIT_INSTR_OFFSETS
	.align		4
        /*004c*/ 	.byte	0x04, 0x1c
        /*004e*/ 	.short	(.L_47 - .L_46)


	//   ....[0]....
.L_46:
        /*0050*/ 	.word	0x00000290


	//   ....[1]....
        /*0054*/ 	.word	0x00000430


	//   ....[2]....
        /*0058*/ 	.word	0x000004b0


	//----- nvinfo : EIATTR_CBANK_PARAM_SIZE
	.align		4
.L_47:
        /*005c*/ 	.byte	0x03, 0x19
        /*005e*/ 	.short	0x0014


	//----- nvinfo : EIATTR_PARAM_CBANK
	.align		4
        /*0060*/ 	.byte	0x04, 0x0a
        /*0062*/ 	.short	(.L_49 - .L_48)
	.align		4
.L_48:
        /*0064*/ 	.word	index@(.nv.constant0._Z23reduce_unroll_last_warpPKfPfi)
        /*0068*/ 	.short	0x0380
        /*006a*/ 	.short	0x0014


	//----- nvinfo : EIATTR_SW_WAR
	.align		4
.L_49:
        /*006c*/ 	.byte	0x04, 0x36
        /*006e*/ 	.short	(.L_51 - .L_50)
.L_50:
        /*0070*/ 	.word	0x00000008
.L_51:


//--------------------- .nv.info._Z17reduce_sequentialPKfPfi --------------------------
	.section	.nv.info._Z17reduce_sequentialPKfPfi,"",@"SHT_CUDA_INFO"
	.sectionflags	@""
	.align	4


	//----- nvinfo : EIATTR_CUDA_API_VERSION
	.align		4
        /*0000*/ 	.byte	0x04, 0x37
        /*0002*/ 	.short	(.L_53 - .L_52)
.L_52:
        /*0004*/ 	.word	0x00000082


	//----- nvinfo : EIATTR_KPARAM_INFO
	.align		4
.L_53:
        /*0008*/ 	.byte	0x04, 0x17
        /*000a*/ 	.short	(.L_55 - .L_54)
.L_54:
        /*000c*/ 	.word	0x00000000
        /*0010*/ 	.short	0x0002
        /*0012*/ 	.short	0x0010
        /*0014*/ 	.byte	0x00, 0xf0, 0x11, 0x00


	//----- nvinfo : EIATTR_KPARAM_INFO
	.align		4
.L_55:
        /*0018*/ 	.byte	0x04, 0x17
        /*001a*/ 	.short	(.L_57 - .L_56)
.L_56:
        /*001c*/ 	.word	0x00000000
        /*0020*/ 	.short	0x0001
        /*0022*/ 	.short	0x0008
        /*0024*/ 	.byte	0x00, 0xf5, 0x21, 0x00


	//----- nvinfo : EIATTR_KPARAM_INFO
	.align		4
.L_57:
        /*0028*/ 	.byte	0x04, 0x17
        /*002a*/ 	.short	(.L_59 - .L_58)
.L_58:
        /*002c*/ 	.word	0x00000000
        /*0030*/ 	.short	0x0000
        /*0032*/ 	.short	0x0000
        /*0034*/ 	.byte	0x00, 0xf5, 0x21, 0x00


	//----- nvinfo : EIATTR_SPARSE_MMA_MASK
	.align		4
.L_59:
        /*0038*/ 	.byte	0x03, 0x50
        /*003a*/ 	.short	0x0000


	//----- nvinfo : EIATTR_MAXREG_COUNT
	.align		4
        /*003c*/ 	.byte	0x03, 0x1b
        /*003e*/ 	.short	0x00ff


	//----- nvinfo : EIATTR_NUM_BARRIERS
	.align		4
        /*0040*/ 	.byte	0x02, 0x4c
        /*0042*/ 	.byte	0x01
	.zero		1


	//----- nvinfo : EIATTR_MERCURY_ISA_VERSION
	.align		4
        /*0044*/ 	.byte	0x03, 0x5f
        /*0046*/ 	.short	0x0101


	//----- nvinfo : EIATTR_VRC_CTA_INIT_COUNT
	.align		4
        /*0048*/ 	.byte	0x02, 0x4a
	.zero		1
	.zero		1


	//----- nvinfo : EIATTR_EXIT_INSTR_OFFSETS
	.align		4
        /*004c*/ 	.byte	0x04, 0x1c
        /*004e*/ 	.short	(.L_61 - .L_60)


	//   ....[0]....
.L_60:
        /*0050*/ 	.word	0x00000290


	//   ....[1]....
        /*0054*/ 	.word	0x00000310


	//----- nvinfo : EIATTR_CBANK_PARAM_SIZE
	.align		4
.L_61:
        /*0058*/ 	.byte	0x03, 0x19
        /*005a*/ 	.short	0x0014


	//----- nvinfo : EIATTR_PARAM_CBANK
	.align		4
        /*005c*/ 	.byte	0x04, 0x0a
        /*005e*/ 	.short	(.L_63 - .L_62)
	.align		4
.L_62:
        /*0060*/ 	.word	index@(.nv.constant0._Z17reduce_sequentialPKfPfi)
        /*0064*/ 	.short	0x0380
        /*0066*/ 	.short	0x0014


	//----- nvinfo : EIATTR_SW_WAR
	.align		4
.L_63:
        /*0068*/ 	.byte	0x04, 0x36
        /*006a*/ 	.short	(.L_65 - .L_64)
.L_64:
        /*006c*/ 	.word	0x00000008
.L_65:


//--------------------- .nv.callgraph             --------------------------
	.section	.nv.callgraph,"",@"SHT_CUDA_CALLGRAPH"
	.align	4
	.sectionentsize	8
	.align		4
        /*0000*/ 	.word	0x00000000
	.align		4
        /*0004*/ 	.word	0xffffffff
	.align		4
        /*0008*/ 	.word	0x00000000
	.align		4
        /*000c*/ 	.word	0xfffffffe
	.align		4
        /*0010*/ 	.word	0x00000000
	.align		4
        /*0014*/ 	.word	0xfffffffd
	.align		4
        /*0018*/ 	.word	0x00000000
	.align		4
        /*001c*/ 	.word	0xfffffffc


//--------------------- .text._Z19reduce_block_atomicPKfPfi --------------------------
	.section	.text._Z19reduce_block_atomicPKfPfi,"ax",@progbits
	.align	128
        .global         _Z19reduce_block_atomicPKfPfi
        .type           _Z19reduce_block_atomicPKfPfi,@function
        .size           _Z19reduce_block_atomicPKfPfi,(.L_x_10 - _Z19reduce_block_atomicPKfPfi)
        .other          _Z19reduce_block_atomicPKfPfi,@"STO_CUDA_ENTRY STV_DEFAULT"
_Z19reduce_block_atomicPKfPfi:
.text._Z19reduce_block_atomicPKfPfi:
[----:B------:R-:W-:Y:S01]  /*0000*/  LDC R1, c[0x0][0x37c] ;  /* 0x0000df00ff017b82 */ /* 0x000fe20000000800 */
[----:B------:R-:W0:Y:S07]  /*0010*/  S2R R0, SR_TID.X ;  /* 0x0000000000007919 */ /* 0x000e2e0000002100 */
[----:B------:R-:W0:Y:S01]  /*0020*/  S2UR UR4, SR_CTAID.X ;  /* 0x00000000000479c3 */ /* 0x000e220000002500 */
[----:B------:R-:W1:Y:S01]  /*0030*/  LDCU UR7, c[0x0][0x390] ;  /* 0x00007200ff0777ac */ /* 0x000e620008000800 */
[----:B------:R-:W-:Y:S01]  /*0040*/  BSSY.RECONVERGENT B0, `(.L_x_0) ;  /* 0x0000012000007945 */ /* 0x000fe20003800200 */
[----:B------:R-:W-:-:S05]  /*0050*/  HFMA2 R6, -RZ, RZ, 0, 0 ;  /* 0x00000000ff067431 */ /* 0x000fca00000001ff */
[----:B------:R-:W0:Y:S02]  /*0060*/  LDC R9, c[0x0][0x360] ;  /* 0x0000d800ff097b82 */ /* 0x000e240000000800 */
[----:B0-----:R-:W-:Y:S01]  /*0070*/  IMAD R2, R9, UR4, R0 ;  /* 0x0000000409027c24 */ /* 0x001fe2000f8e0200 */
[----:B------:R-:W0:Y:S04]  /*0080*/  LDCU.64 UR4, c[0x0][0x358] ;  /* 0x00006b00ff0477ac */ /* 0x000e280008000a00 */
[----:B-1----:R-:W-:-:S13]  /*0090*/  ISETP.GE.AND P0, PT, R2, UR7, PT ;  /* 0x0000000702007c0c */ /* 0x002fda000bf06270 */
[----:B------:R-:W-:Y:S05]  /*00a0*/  @P0 BRA `(.L_x_1) ;  /* 0x00000000002c0947 */ /* 0x000fea0003800000 */
[----:B------:R-:W1:Y:S01]  /*00b0*/  LDC.64 R4, c[0x0][0x380] ;  /* 0x0000e000ff047b82 */ /* 0x000e620000000a00 */
[----:B------:R-:W2:Y:S01]  /*00c0*/  LDCU UR6, c[0x0][0x370] ;  /* 0x00006e00ff0677ac */ /* 0x000ea20008000800 */
[----:B------:R-:W-:Y:S02]  /*00d0*/  MOV R7, R2 ;  /* 0x0000000200077202 */ /* 0x000fe40000000f00 */
[----:B------:R-:W-:Y:S01]  /*00e0*/  MOV R6, RZ ;  /* 0x000000ff00067202 */ /* 0x000fe20000000f00 */
[----:B--2---:R-:W-:-:S07]  /*00f0*/  IMAD R8, R9, UR6, RZ ;  /* 0x0000000609087c24 */ /* 0x004fce000f8e02ff */
.L_x_2:
[----:B-1----:R-:W-:-:S06]  /*0100*/  IMAD.WIDE R2, R7, 0x4, R4 ;  /* 0x0000000407027825 */ /* 0x002fcc00078e0204 */
[----:B0-----:R-:W2:Y:S01]  /*0110*/  LDG.E.CONSTANT R3, desc[UR4][R2.64] ;  /* 0x0000000402037981 */ /* 0x001ea2000c1e9900 */
[----:B------:R-:W-:-:S05]  /*0120*/  IMAD.IADD R7, R8, 0x1, R7 ;  /* 0x0000000108077824 */ /* 0x000fca00078e0207 */
[----:B------:R-:W-:Y:S01]  /*0130*/  ISETP.GE.AND P0, PT, R7, UR7, PT ;  /* 0x0000000707007c0c */ /* 0x000fe2000bf06270 */
[----:B--2---:R-:W-:-:S12]  /*0140*/  FADD R6, R3, R6 ;  /* 0x0000000603067221 */ /* 0x004fd80000000000 */
[----:B------:R-:W-:Y:S05]  /*0150*/  @!P0 BRA `(.L_x_2) ;  /* 0xfffffffc00e88947 */ /* 0x000fea000383ffff */
.L_x_1:
[----:B0-----:R-:W-:Y:S05]  /*0160*/  BSYNC.RECONVERGENT B0 ;  /* 0x0000000000007941 */ /* 0x001fea0003800200 */
.L_x_0:
[----:B------:R-:W0:Y:S01]  /*0170*/  SHFL.DOWN PT, R3, R6, 0x10, 0x1f ;  /* 0x0a001f0006037f89 */ /* 0x000e2200000e0000 */
[----:B------:R-:W-:-:S04]  /*0180*/  SHF.R.U32.HI R7, RZ, 0x5, R9 ;  /* 0x00000005ff077819 */ /* 0x000fc80000011609 */
[----:B------:R-:W-:-:S13]  /*0190*/  ISETP.GE.U32.AND P1, PT, R0, R7, PT ;  /* 0x000000070000720c */ /* 0x000fda0003f26070 */
[----:B------:R-:W1:Y:S01]  /*01a0*/  @!P1 S2R R9, SR_CgaCtaId ;  /* 0x0000000000099919 */ /* 0x000e620000008800 */
[----:B0-----:R-:W-:-:S05]  /*01b0*/  FADD R3, R3, R6 ;  /* 0x0000000603037221 */ /* 0x001fca0000000000 */
[----:B------:R-:W0:Y:S02]  /*01c0*/  SHFL.DOWN PT, R2, R3, 0x8, 0x1f ;  /* 0x09001f0003027f89 */ /* 0x000e2400000e0000 */
[----:B0-----:R-:W-:Y:S01]  /*01d0*/  FADD R4, R3, R2 ;  /* 0x0000000203047221 */ /* 0x001fe20000000000 */
[----:B------:R-:W-:-:S04]  /*01e0*/  LOP3.LUT P0, R2, R0, 0x1f, RZ, 0xc0, !PT ;  /* 0x0000001f00027812 */ /* 0x000fc8000780c0ff */
[----:B------:R-:W0:Y:S09]  /*01f0*/  SHFL.DOWN PT, R5, R4, 0x4, 0x1f ;  /* 0x08801f0004057f89 */ /* 0x000e3200000e0000 */
[----:B------:R-:W2:Y:S01]  /*0200*/  @!P0 S2R R7, SR_CgaCtaId ;  /* 0x0000000000078919 */ /* 0x000ea20000008800 */
[----:B------:R-:W-:Y:S01]  /*0210*/  @!P0 MOV R6, 0x400 ;  /* 0x0000040000068802 */ /* 0x000fe20000000f00 */
[----:B0-----:R-:W-:Y:S01]  /*0220*/  FADD R5, R4, R5 ;  /* 0x0000000504057221 */ /* 0x001fe20000000000 */
[----:B------:R-:W-:-:S04]  /*0230*/  @!P1 MOV R4, 0x400 ;  /* 0x0000040000049802 */ /* 0x000fc80000000f00 */
[----:B------:R-:W0:Y:S01]  /*0240*/  SHFL.DOWN PT, R8, R5, 0x2, 0x1f ;  /* 0x08401f0005087f89 */ /* 0x000e2200000e0000 */
[----:B-1----:R-:W-:Y:S02]  /*0250*/  @!P1 LEA R9, R9, R4, 0x18 ;  /* 0x0000000409099211 */ /* 0x002fe400078ec0ff */
[----:B--2---:R-:W-:-:S04]  /*0260*/  @!P0 LEA R7, R7, R6, 0x18 ;  /* 0x0000000607078211 */ /* 0x004fc800078ec0ff */
[----:B------:R-:W-:Y:S01]  /*0270*/  @!P0 LEA.HI R7, R0, R7, RZ, 0x1d ;  /* 0x0000000700078211 */ /* 0x000fe200078fe8ff */
[----:B0-----:R-:W-:-:S05]  /*0280*/  FADD R8, R5, R8 ;  /* 0x0000000805087221 */ /* 0x001fca0000000000 */
[----:B------:R-:W0:Y:S02]  /*0290*/  SHFL.DOWN PT, R3, R8, 0x1, 0x1f ;  /* 0x08201f0008037f89 */ /* 0x000e2400000e0000 */
[----:B0-----:R-:W-:Y:S01]  /*02a0*/  FADD R4, R8, R3 ;  /* 0x0000000308047221 */ /* 0x001fe20000000000 */
[----:B------:R-:W-:Y:S01]  /*02b0*/  @!P1 LEA R3, R2, R9, 0x2 ;  /* 0x0000000902039211 */ /* 0x000fe200078e10ff */
[----:B------:R-:W-:-:S03]  /*02c0*/  IMAD.MOV.U32 R2, RZ, RZ, RZ ;  /* 0x000000ffff027224 */ /* 0x000fc600078e00ff */
[----:B------:R0:W-:Y:S01]  /*02d0*/  @!P0 STS [R7], R4 ;  /* 0x0000000407008388 */ /* 0x0001e20000000800 */
[----:B------:R-:W-:Y:S01]  /*02e0*/  BAR.SYNC.DEFER_BLOCKING 0x0 ;  /* 0x0000000000007b1d */ /* 0x000fe20000010000 */
[----:B------:R-:W-:-:S05]  /*02f0*/  ISETP.GT.U32.AND P0, PT, R0, 0x1f, PT ;  /* 0x0000001f0000780c */ /* 0x000fca0003f04070 */
[----:B------:R0:W1:Y:S08]  /*0300*/  @!P1 LDS R2, [R3] ;  /* 0x0000000003029984 */ /* 0x0000700000000800 */
[----:B0-----:R-:W-:Y:S05]  /*0310*/  @P0 EXIT ;  /* 0x000000000000094d */ /* 0x001fea0003800000 */
[----:B-1----:R-:W0:Y:S01]  /*0320*/  SHFL.DOWN PT, R3, R2, 0x10, 0x1f ;  /* 0x0a001f0002037f89 */ /* 0x002e2200000e0000 */
[----:B------:R-:W-:Y:S01]  /*0330*/  ISETP.NE.AND P0, PT, R0, RZ, PT ;  /* 0x000000ff0000720c */ /* 0x000fe20003f05270 */
[----:B0-----:R-:W-:-:S05]  /*0340*/  FADD R3, R3, R2 ;  /* 0x0000000203037221 */ /* 0x001fca0000000000 */
[----:B------:R-:W0:Y:S02]  /*0350*/  SHFL.DOWN PT, R4, R3, 0x8, 0x1f ;  /* 0x09001f0003047f89 */ /* 0x000e2400000e0000 */
[----:B0-----:R-:W-:-:S05]  /*0360*/  FADD R4, R3, R4 ;  /* 0x0000000403047221 */ /* 0x001fca0000000000 */
[----:B------:R-:W0:Y:S02]  /*0370*/  SHFL.DOWN PT, R5, R4, 0x4, 0x1f ;  /* 0x08801f0004057f89 */ /* 0x000e2400000e0000 */
[----:B0-----:R-:W-:-:S05]  /*0380*/  FADD R5, R4, R5 ;  /* 0x0000000504057221 */ /* 0x001fca0000000000 */
[----:B------:R-:W0:Y:S02]  /*0390*/  SHFL.DOWN PT, R6, R5, 0x2, 0x1f ;  /* 0x08401f0005067f89 */ /* 0x000e2400000e0000 */
[----:B0-----:R-:W-:-:S05]  /*03a0*/  FADD R6, R5, R6 ;  /* 0x0000000605067221 */ /* 0x001fca0000000000 */
[----:B------:R0:W1:Y:S01]  /*03b0*/  SHFL.DOWN PT, R7, R6, 0x1, 0x1f ;  /* 0x08201f0006077f89 */ /* 0x00006200000e0000 */
[----:B------:R-:W-:Y:S05]  /*03c0*/  @P0 EXIT ;  /* 0x000000000000094d */ /* 0x000fea0003800000 */
[----:B------:R-:W2:Y:S01]  /*03d0*/  LDC.64 R2, c[0x0][0x388] ;  /* 0x0000e200ff027b82 */ /* 0x000ea20000000a00 */
[----:B-1----:R-:W-:-:S05]  /*03e0*/  FADD R7, R6, R7 ;  /* 0x0000000706077221 */ /* 0x002fca0000000000 */
[----:B--2---:R-:W-:Y:S01]  /*03f0*/  REDG.E.ADD.F32.FTZ.RN.STRONG.GPU desc[UR4][R2.64], R7 ;  /* 0x00000007020079a6 */ /* 0x004fe2000c12f304 */
[----:B------:R-:W-:Y:S05]  /*0400*/  EXIT ;  /* 0x000000000000794d */ /* 0x000fea0003800000 */
.L_x_3:
[----:B------:R-:W-:-:S00]  /*0410*/  BRA `(.L_x_3) ;  /* 0xfffffffc00fc7947 */ /* 0x000fc0000383ffff */
[----:B------:R-:W-:-:S00]  /*0420*/  NOP ;  /* 0x0000000000007918 */ /* 0x000fc00000000000 */
        /* <DEDUP_REMOVED lines=13> */
.L_x_10:


//--------------------- .text._Z23reduce_unroll_last_warpPKfPfi --------------------------
	.section	.text._Z23reduce_unroll_last_warpPKfPfi,"ax",@progbits
	.align	128
        .global         _Z23reduce_unroll_last_warpPKfPfi
        .type           _Z23reduce_unroll_last_warpPKfPfi,@function
        .size           _Z23reduce_unroll_last_warpPKfPfi,(.L_x_11 - _Z23reduce_unroll_last_warpPKfPfi)
        .other          _Z23reduce_unroll_last_warpPKfPfi,@"STO_CUDA_ENTRY STV_DEFAULT"
_Z23reduce_unroll_last_warpPKfPfi:
.text._Z23reduce_unroll_last_warpPKfPfi:
[----:B------:R-:W-:Y:S01]  /*0000*/  LDC R1, c[0x0][0x37c] ;  /* 0x0000df00ff017b82 */ /* 0x000fe20000000800 */
[----:B------:R-:W0:Y:S01]  /*0010*/  S2R R0, SR_CTAID.X ;  /* 0x0000000000007919 */ /* 0x000e220000002500 */
[----:B------:R-:W1:Y:S01]  /*0020*/  LDCU UR4, c[0x0][0x360] ;  /* 0x00006c00ff0477ac */ /* 0x000e620008000800 */
[----:B------:R-:W2:Y:S01]  /*0030*/  S2R R2, SR_TID.X ;  /* 0x0000000000027919 */ /* 0x000ea20000002100 */
[----:B------:R-:W3:Y:S01]  /*0040*/  LDCU UR5, c[0x0][0x390] ;  /* 0x00007200ff0577ac */ /* 0x000ee20008000800 */
[----:B------:R-:W4:Y:S01]  /*0050*/  LDCU.64 UR6, c[0x0][0x358] ;  /* 0x00006b00ff0677ac */ /* 0x000f220008000a00 */
[----:B-1----:R-:W-:Y:S01]  /*0060*/  MOV R8, UR4 ;  /* 0x0000000400087c02 */ /* 0x002fe20008000f00 */
[----:B0-----:R-:W-:-:S05]  /*0070*/  IMAD R3, R0, UR4, RZ ;  /* 0x0000000400037c24 */ /* 0x001fca000f8e02ff */
[----:B--2---:R-:W-:-:S04]  /*0080*/  LEA R3, R3, R2, 0x1 ;  /* 0x0000000203037211 */ /* 0x004fc800078e08ff */
[C---:B---3--:R-:W-:Y:S02]  /*0090*/  ISETP.GE.U32.AND P0, PT, R3.reuse, UR5, PT ;  /* 0x0000000503007c0c */ /* 0x048fe4000bf06070 */
[----:B------:R-:W-:-:S04]  /*00a0*/  IADD3 R9, PT, PT, R3, R8, RZ ;  /* 0x0000000803097210 */ /* 0x000fc80007ffe0ff */
[----:B------:R-:W-:-:S07]  /*00b0*/  ISETP.GE.U32.AND P1, PT, R9, UR5, PT ;  /* 0x0000000509007c0c */ /* 0x000fce000bf26070 */
[----:B------:R-:W0:Y:S08]  /*00c0*/  @!P0 LDC.64 R4, c[0x0][0x380] ;  /* 0x0000e000ff048b82 */ /* 0x000e300000000a00 */
[----:B------:R-:W1:Y:S01]  /*00d0*/  @!P1 LDC.64 R6, c[0x0][0x380] ;  /* 0x0000e000ff069b82 */ /* 0x000e620000000a00 */
[----:B0-----:R-:W-:-:S06]  /*00e0*/  @!P0 IMAD.WIDE.U32 R4, R3, 0x4, R4 ;  /* 0x0000000403048825 */ /* 0x001fcc00078e0004 */
[----:B----4-:R-:W2:Y:S01]  /*00f0*/  @!P0 LDG.E.CONSTANT R4, desc[UR6][R4.64] ;  /* 0x0000000604048981 */ /* 0x010ea2000c1e9900 */
[----:B-1----:R-:W-:-:S06]  /*0100*/  @!P1 IMAD.WIDE.U32 R6, R9, 0x4, R6 ;  /* 0x0000000409069825 */ /* 0x002fcc00078e0006 */
[----:B------:R-:W3:Y:S01]  /*0110*/  @!P1 LDG.E.CONSTANT R6, desc[UR6][R6.64] ;  /* 0x0000000606069981 */ /* 0x000ee2000c1e9900 */
[----:B------:R-:W0:Y:S01]  /*0120*/  S2UR UR5, SR_CgaCtaId ;  /* 0x00000000000579c3 */ /* 0x000e220000008800 */
[----:B------:R-:W-:Y:S01]  /*0130*/  HFMA2 R3, -RZ, RZ, 0, 0 ;  /* 0x00000000ff037431 */ /* 0x000fe200000001ff */
[----:B------:R-:W-:Y:S02]  /*0140*/  UMOV UR4, 0x400 ;  /* 0x0000040000047882 */ /* 0x000fe40000000000 */
[----:B0-----:R-:W-:-:S06]  /*0150*/  ULEA UR4, UR5, UR4, 0x18 ;  /* 0x0000000405047291 */ /* 0x001fcc000f8ec0ff */
[----:B------:R-:W-:Y:S01]  /*0160*/  LEA R10, R2, UR4, 0x2 ;  /* 0x00000004020a7c11 */ /* 0x000fe2000f8e10ff */
[----:B--2---:R-:W-:Y:S01]  /*0170*/  @!P0 FADD R3, RZ, R4 ;  /* 0x00000004ff038221 */ /* 0x004fe20000000000 */
[----:B------:R-:W-:-:S03]  /*0180*/  ISETP.GE.U32.AND P0, PT, R8, 0x42, PT ;  /* 0x000000420800780c */ /* 0x000fc60003f06070 */
[----:B---3--:R-:W-:Y:S01]  /*0190*/  @!P1 FADD R3, R3, R6 ;  /* 0x0000000603039221 */ /* 0x008fe20000000000 */
[----:B------:R-:W-:-:S04]  /*01a0*/  ISETP.GT.U32.AND P1, PT, R2, 0x1f, PT ;  /* 0x0000001f0200780c */ /* 0x000fc80003f24070 */
[----:B------:R0:W-:Y:S01]  /*01b0*/  STS [R10], R3 ;  /* 0x000000030a007388 */ /* 0x0001e20000000800 */
[----:B------:R-:W-:Y:S06]  /*01c0*/  BAR.SYNC.DEFER_BLOCKING 0x0 ;  /* 0x0000000000007b1d */ /* 0x000fec0000010000 */
[----:B------:R-:W-:Y:S05]  /*01d0*/  @!P0 BRA `(.L_x_4) ;  /* 0x00000000002c8947 */ /* 0x000fea0003800000 */
.L_x_5:
[----:B------:R-:W-:-:S04]  /*01e0*/  SHF.R.U32.HI R7, RZ, 0x1, R8 ;  /* 0x00000001ff077819 */ /* 0x000fc80000011608 */
[----:B------:R-:W-:-:S13]  /*01f0*/  ISETP.GE.U32.AND P0, PT, R2, R7, PT ;  /* 0x000000070200720c */ /* 0x000fda0003f06070 */
[----:B0-----:R-:W-:Y:S01]  /*0200*/  @!P0 LEA R3, R7, R10, 0x2 ;  /* 0x0000000a07038211 */ /* 0x001fe200078e10ff */
[----:B------:R-:W-:Y:S05]  /*0210*/  @!P0 LDS R4, [R10] ;  /* 0x000000000a048984 */ /* 0x000fea0000000800 */
[----:B------:R-:W0:Y:S02]  /*0220*/  @!P0 LDS R3, [R3] ;  /* 0x0000000003038984 */ /* 0x000e240000000800 */
[----:B0-----:R-:W-:-:S05]  /*0230*/  @!P0 FADD R5, R3, R4 ;  /* 0x0000000403058221 */ /* 0x001fca0000000000 */
[----:B------:R1:W-:Y:S01]  /*0240*/  @!P0 STS [R10], R5 ;  /* 0x000000050a008388 */ /* 0x0003e20000000800 */
[----:B------:R-:W-:Y:S01]  /*0250*/  BAR.SYNC.DEFER_BLOCKING 0x0 ;  /* 0x0000000000007b1d */ /* 0x000fe20000010000 */
[----:B------:R-:W-:Y:S02]  /*0260*/  ISETP.GT.U32.AND P0, PT, R8, 0x83, PT ;  /* 0x000000830800780c */ /* 0x000fe40003f04070 */
[----:B------:R-:W-:-:S11]  /*0270*/  MOV R8, R7 ;  /* 0x0000000700087202 */ /* 0x000fd60000000f00 */
[----:B-1----:R-:W-:Y:S05]  /*0280*/  @P0 BRA `(.L_x_5) ;  /* 0xfffffffc00d40947 */ /* 0x002fea000383ffff */
.L_x_4:
[----:B------:R-:W-:Y:S05]  /*0290*/  @P1 EXIT ;  /* 0x000000000000194d */ /* 0x000fea0003800000 */
[----:B0-----:R-:W-:Y:S01]  /*02a0*/  LDS R3, [R10+0x80] ;  /* 0x000080000a037984 */ /* 0x001fe20000000800 */
[----:B------:R-:W-:-:S03]  /*02b0*/  ISETP.NE.AND P0, PT, R2, RZ, PT ;  /* 0x000000ff0200720c */ /* 0x000fc60003f05270 */
[----:B------:R-:W0:Y:S02]  /*02c0*/  LDS R4, [R10] ;  /* 0x000000000a047984 */ /* 0x000e240000000800 */
[----:B0-----:R-:W-:-:S05]  /*02d0*/  FADD R3, R3, R4 ;  /* 0x0000000403037221 */ /* 0x001fca0000000000 */
[----:B------:R-:W-:Y:S04]  /*02e0*/  STS [R10], R3 ;  /* 0x000000030a007388 */ /* 0x000fe80000000800 */
[----:B------:R-:W-:Y:S04]  /*02f0*/  LDS R4, [R10+0x40] ;  /* 0x000040000a047984 */ /* 0x000fe80000000800 */
        /* <DEDUP_REMOVED lines=18> */
[----:B------:R0:W-:Y:S01]  /*0420*/  STS [R10], R5 ;  /* 0x000000050a007388 */ /* 0x0001e20000000800 */
[----:B------:R-:W-:Y:S05]  /*0430*/  @P0 EXIT ;  /* 0x000000000000094d */ /* 0x000fea0003800000 */
[----:B------:R-:W1:Y:S01]  /*0440*/  S2UR UR5, SR_CgaCtaId ;  /* 0x00000000000579c3 */ /* 0x000e620000008800 */
[----:B------:R-:W-:-:S07]  /*0450*/  UMOV UR4, 0x400 ;  /* 0x0000040000047882 */ /* 0x000fce0000000000 */
[----:B------:R-:W2:Y:S01]  /*0460*/  LDC.64 R2, c[0x0][0x388] ;  /* 0x0000e200ff027b82 */ /* 0x000ea20000000a00 */
[----:B-1----:R-:W-:Y:S01]  /*0470*/  ULEA UR4, UR5, UR4, 0x18 ;  /* 0x0000000405047291 */ /* 0x002fe2000f8ec0ff */
[----:B--2---:R-:W-:-:S08]  /*0480*/  IMAD.WIDE.U32 R2, R0, 0x4, R2 ;  /* 0x0000000400027825 */ /* 0x004fd000078e0002 */
[----:B0-----:R-:W0:Y:S04]  /*0490*/  LDS R5, [UR4] ;  /* 0x00000004ff057984 */ /* 0x001e280008000800 */
[----:B0-----:R-:W-:Y:S01]  /*04a0*/  STG.E desc[UR6][R2.64], R5 ;  /* 0x0000000502007986 */ /* 0x001fe2000c101906 */
[----:B------:R-:W-:Y:S05]  /*04b0*/  EXIT ;  /* 0x000000000000794d */ /* 0x000fea0003800000 */
.L_x_6:
        /* <DEDUP_REMOVED lines=12> */
.L_x_11:


//--------------------- .text._Z17reduce_sequentialPKfPfi --------------------------
	.section	.text._Z17reduce_sequentialPKfPfi,"ax",@progbits
	.align	128
        .global         _Z17reduce_sequentialPKfPfi
        .type           _Z17reduce_sequentialPKfPfi,@function
        .size           _Z17reduce_sequentialPKfPfi,(.L_x_12 - _Z17reduce_sequentialPKfPfi)
        .other          _Z17reduce_sequentialPKfPfi,@"STO_CUDA_ENTRY STV_DEFAULT"
_Z17reduce_sequentialPKfPfi:
.text._Z17reduce_sequentialPKfPfi:
[----:B------:R-:W-:Y:S01]  /*0000*/  LDC R1, c[0x0][0x37c] ;  /* 0x0000df00ff017b82 */ /* 0x000fe20000000800 */
[----:B------:R-:W0:Y:S01]  /*0010*/  S2R R11, SR_CTAID.X ;  /* 0x00000000000b7919 */ /* 0x000e220000002500 */
[----:B------:R-:W0:Y:S01]  /*0020*/  LDCU UR4, c[0x0][0x360] ;  /* 0x00006c00ff0477ac */ /* 0x000e220008000800 */
[----:B------:R-:W1:Y:S01]  /*0030*/  S2R R9, SR_TID.X ;  /* 0x0000000000097919 */ /* 0x000e620000002100 */
[----:B------:R-:W2:Y:S01]  /*0040*/  LDCU UR5, c[0x0][0x390] ;  /* 0x00007200ff0577ac */ /* 0x000ea20008000800 */
[----:B------:R-:W3:Y:S01]  /*0050*/  LDCU.64 UR6, c[0x0][0x358] ;  /* 0x00006b00ff0677ac */ /* 0x000ee20008000a00 */
[----:B0-----:R-:W-:-:S04]  /*0060*/  IMAD R0, R11, UR4, RZ ;  /* 0x000000040b007c24 */ /* 0x001fc8000f8e02ff */
[----:B-1----:R-:W-:Y:S02]  /*0070*/  IMAD R7, R0, 0x2, R9 ;  /* 0x0000000200077824 */ /* 0x002fe400078e0209 */
[----:B------:R-:W-:-:S03]  /*0080*/  IMAD.U32 R0, RZ, RZ, UR4 ;  /* 0x00000004ff007e24 */ /* 0x000fc6000f8e00ff */
[C---:B--2---:R-:W-:Y:S02]  /*0090*/  ISETP.GE.U32.AND P0, PT, R7.reuse, UR5, PT ;  /* 0x0000000507007c0c */ /* 0x044fe4000bf06070 */
[----:B------:R-:W-:-:S04]  /*00a0*/  IADD3 R13, PT, PT, R7, R0, RZ ;  /* 0x00000000070d7210 */ /* 0x000fc80007ffe0ff */
[----:B------:R-:W-:-:S07]  /*00b0*/  ISETP.GE.U32.AND P1, PT, R13, UR5, PT ;  /* 0x000000050d007c0c */ /* 0x000fce000bf26070 */
[----:B------:R-:W0:Y:S08]  /*00c0*/  @!P0 LDC.64 R2, c[0x0][0x380] ;  /* 0x0000e000ff028b82 */ /* 0x000e300000000a00 */
[----:B------:R-:W1:Y:S01]  /*00d0*/  @!P1 LDC.64 R4, c[0x0][0x380] ;  /* 0x0000e000ff049b82 */ /* 0x000e620000000a00 */
[----:B0-----:R-:W-:-:S06]  /*00e0*/  @!P0 IMAD.WIDE.U32 R2, R7, 0x4, R2 ;  /* 0x0000000407028825 */ /* 0x001fcc00078e0002 */
[----:B---3--:R-:W2:Y:S01]  /*00f0*/  @!P0 LDG.E.CONSTANT R2, desc[UR6][R2.64] ;  /* 0x0000000602028981 */ /* 0x008ea2000c1e9900 */
[----:B-1----:R-:W-:-:S06]  /*0100*/  @!P1 IMAD.WIDE.U32 R4, R13, 0x4, R4 ;  /* 0x000000040d049825 */ /* 0x002fcc00078e0004 */
[----:B------:R-:W3:Y:S01]  /*0110*/  @!P1 LDG.E.CONSTANT R5, desc[UR6][R4.64] ;  /* 0x0000000604059981 */ /* 0x000ee2000c1e9900 */
[----:B------:R-:W0:Y:S01]  /*0120*/  S2UR UR5, SR_CgaCtaId ;  /* 0x00000000000579c3 */ /* 0x000e220000008800 */
[----:B------:R-:W-:Y:S01]  /*0130*/  IMAD.MOV.U32 R6, RZ, RZ, RZ ;  /* 0x000000ffff067224 */ /* 0x000fe200078e00ff */
[----:B------:R-:W-:Y:S02]  /*0140*/  UMOV UR4, 0x400 ;  /* 0x0000040000047882 */ /* 0x000fe40000000000 */
[----:B0-----:R-:W-:-:S06]  /*0150*/  ULEA UR4, UR5, UR4, 0x18 ;  /* 0x0000000405047291 */ /* 0x001fcc000f8ec0ff */
[----:B------:R-:W-:Y:S01]  /*0160*/  LEA R7, R9, UR4, 0x2 ;  /* 0x0000000409077c11 */ /* 0x000fe2000f8e10ff */
[----:B--2---:R-:W-:Y:S01]  /*0170*/  @!P0 FADD R6, RZ, R2 ;  /* 0x00000002ff068221 */ /* 0x004fe20000000000 */
[----:B------:R-:W-:-:S03]  /*0180*/  ISETP.GE.U32.AND P0, PT, R0, 0x2, PT ;  /* 0x000000020000780c */ /* 0x000fc60003f06070 */
[----:B---3--:R-:W-:Y:S01]  /*0190*/  @!P1 FADD R6, R6, R5 ;  /* 0x0000000506069221 */ /* 0x008fe20000000000 */
[----:B------:R-:W-:-:S04]  /*01a0*/  ISETP.NE.AND P1, PT, R9, RZ, PT ;  /* 0x000000ff0900720c */ /* 0x000fc80003f25270 */
[----:B------:R0:W-:Y:S01]  /*01b0*/  STS [R7], R6 ;  /* 0x0000000607007388 */ /* 0x0001e20000000800 */
[----:B------:R-:W-:Y:S06]  /*01c0*/  BAR.SYNC.DEFER_BLOCKING 0x0 ;  /* 0x0000000000007b1d */ /* 0x000fec0000010000 */
[----:B------:R-:W-:Y:S05]  /*01d0*/  @!P0 BRA `(.L_x_7) ;  /* 0x00000000002c8947 */ /* 0x000fea0003800000 */
.L_x_8:
[----:B0-----:R-:W-:-:S04]  /*01e0*/  SHF.R.U32.HI R6, RZ, 0x1, R0 ;  /* 0x00000001ff067819 */ /* 0x001fc80000011600 */
[----:B------:R-:W-:-:S13]  /*01f0*/  ISETP.GE.U32.AND P0, PT, R9, R6, PT ;  /* 0x000000060900720c */ /* 0x000fda0003f06070 */
[----:B------:R-:W-:Y:S01]  /*0200*/  @!P0 LEA R2, R6, R7, 0x2 ;  /* 0x0000000706028211 */ /* 0x000fe200078e10ff */
        /* <DEDUP_REMOVED lines=8> */
.L_x_7:
[----:B------:R-:W-:Y:S05]  /*0290*/  @P1 EXIT ;  /* 0x000000000000194d */ /* 0x000fea0003800000 */
[----:B------:R-:W1:Y:S01]  /*02a0*/  S2UR UR5, SR_CgaCtaId ;  /* 0x00000000000579c3 */ /* 0x000e620000008800 */
[----:B------:R-:W-:-:S07]  /*02b0*/  UMOV UR4, 0x400 ;  /* 0x0000040000047882 */ /* 0x000fce0000000000 */
[----:B------:R-:W2:Y:S01]  /*02c0*/  LDC.64 R2, c[0x0][0x388] ;  /* 0x0000e200ff027b82 */ /* 0x000ea20000000a00 */
[----:B-1----:R-:W-:Y:S01]  /*02d0*/  ULEA UR4, UR5, UR4, 0x18 ;  /* 0x0000000405047291 */ /* 0x002fe2000f8ec0ff */
[----:B--2---:R-:W-:-:S08]  /*02e0*/  IMAD.WIDE.U32 R2, R11, 0x4, R2 ;  /* 0x000000040b027825 */ /* 0x004fd000078e0002 */
[----:B------:R-:W1:Y:S04]  /*02f0*/  LDS R5, [UR4] ;  /* 0x00000004ff057984 */ /* 0x000e680008000800 */
[----:B-1----:R-:W-:Y:S01]  /*0300*/  STG.E desc[UR6][R2.64], R5 ;  /* 0x0000000502007986 */ /* 0x002fe2000c101906 */
[----:B------:R-:W-:Y:S05]  /*0310*/  EXIT ;  /* 0x000000000000794d */ /* 0x000fea0003800000 */
.L_x_9:
        /* <DEDUP_REMOVED lines=14> */
.L_x_12:


//--------------------- .nv.shared._Z19reduce_block_atomicPKfPfi --------------------------
	.section	.nv.shared._Z19reduce_block_atomicPKfPfi,"aw",@nobits
	.sectionflags	@""
	.align	16
.nv.shared._Z19reduce_block_atomicPKfPfi:
	.zero		1152


//--------------------- .nv.shared.reserved.0     --------------------------
	.section	.nv.shared.reserved.0,"aw",@nobits
	.weak		__nv_reservedSMEM_offset_0_alias
	.size		__nv_reservedSMEM_offset_0_alias, 0, 64
	.other		__nv_reservedSMEM_offset_0_alias,@"STO_CUDA_RESERVED_SHARED STV_DEFAULT"
__nv_reservedSMEM_offset_0_alias:
	.zero		0
	.zero		64


//--------------------- .nv.shared._Z23reduce_unroll_last_warpPKfPfi --------------------------
	.section	.nv.shared._Z23reduce_unroll_last_warpPKfPfi,"aw",@nobits
	.sectionflags	@""
	.align	16
	.zero		1024


//--------------------- .nv.shared._Z17reduce_sequentialPKfPfi --------------------------
	.section	.nv.shared._Z17reduce_sequentialPKfPfi,"aw",@nobits
	.sectionflags	@""
	.align	16
	.zero		1024


//--------------------- .nv.constant0._Z19reduce_block_atomicPKfPfi --------------------------
	.section	.nv.constant0._Z19reduce_block_atomicPKfPfi,"a",@progbits
	.sectionflags	@""
	.align	4
.nv.constant0._Z19reduce_block_atomicPKfPfi:
	.zero		916


//--------------------- .nv.constant0._Z23reduce_unroll_last_warpPKfPfi --------------------------
	.section	.nv.constant0._Z23reduce_unroll_last_warpPKfPfi,"a",@progbits
	.sectionflags	@""
	.align	4
.nv.constant0._Z23reduce_unroll_last_warpPKfPfi:
	.zero		916


//--------------------- .nv.constant0._Z17reduce_sequentialPKfPfi --------------------------
	.section	.nv.constant0._Z17reduce_sequentialPKfPfi,"a",@progbits
	.sectionflags	@""
	.align	4
.nv.constant0._Z17reduce_sequentialPKfPfi:
	.zero		916


//--------------------- SYMBOLS --------------------------

	.type		.nv.reservedSmem.offset0,@object
	.size		.nv.reservedSmem.offset0,0x4
	.type		.nv.reservedSmem.cap,@object
	.size		.nv.reservedSmem.cap,0x4
